//
// Generated by NVIDIA NVVM Compiler
//
// Compiler Build ID: CL-36424714
// Cuda compilation tools, release 13.0, V13.0.88
// Based on NVVM 20.0.0
//

.version 9.0
.target sm_100
.address_size 64

	// .globl	_Z11sobelKernelPhS_iii
.const .align 4 .b8 Gx[36] = {255, 255, 255, 255, 0, 0, 0, 0, 1, 0, 0, 0, 254, 255, 255, 255, 0, 0, 0, 0, 2, 0, 0, 0, 255, 255, 255, 255, 0, 0, 0, 0, 1};
.const .align 4 .b8 Gy[36] = {255, 255, 255, 255, 254, 255, 255, 255, 255, 255, 255, 255, 0, 0, 0, 0, 0, 0, 0, 0, 0, 0, 0, 0, 1, 0, 0, 0, 2, 0, 0, 0, 1};

.visible .entry _Z11sobelKernelPhS_iii(
	.param .u64 .ptr .align 1 _Z11sobelKernelPhS_iii_param_0,
	.param .u64 .ptr .align 1 _Z11sobelKernelPhS_iii_param_1,
	.param .u32 _Z11sobelKernelPhS_iii_param_2,
	.param .u32 _Z11sobelKernelPhS_iii_param_3,
	.param .u32 _Z11sobelKernelPhS_iii_param_4
)
{
	.reg .pred 	%p<10>;
	.reg .b16 	%rs<29>;
	.reg .b32 	%r<139>;
	.reg .b32 	%f<57>;
	.reg .b64 	%rd<27>;

	ld.param.u64 	%rd3, [_Z11sobelKernelPhS_iii_param_0];
	ld.param.u64 	%rd4, [_Z11sobelKernelPhS_iii_param_1];
	ld.param.u32 	%r16, [_Z11sobelKernelPhS_iii_param_2];
	ld.param.u32 	%r18, [_Z11sobelKernelPhS_iii_param_3];
	ld.param.u32 	%r15, [_Z11sobelKernelPhS_iii_param_4];
	cvta.to.global.u64 	%rd1, %rd3;
	cvta.to.global.u64 	%rd2, %rd4;
	mov.u32 	%r19, %ctaid.x;
	mov.u32 	%r20, %ntid.x;
	mov.u32 	%r21, %tid.x;
	mad.lo.s32 	%r22, %r19, %r20, %r21;
	mov.u32 	%r23, %ctaid.y;
	mov.u32 	%r24, %ntid.y;
	mov.u32 	%r25, %tid.y;
	mad.lo.s32 	%r26, %r23, %r24, %r25;
	setp.lt.s32 	%p1, %r22, 1;
	add.s32 	%r27, %r18, -1;
	setp.ge.s32 	%p2, %r22, %r27;
	or.pred  	%p3, %p1, %p2;
	setp.eq.s32 	%p4, %r26, 0;
	or.pred  	%p5, %p4, %p3;
	add.s32 	%r28, %r16, -1;
	setp.ge.s32 	%p6, %r26, %r28;
	or.pred  	%p7, %p5, %p6;
	@%p7 bra 	$L__BB0_7;
	mul.lo.s32 	%r3, %r18, %r26;
	add.s32 	%r4, %r3, %r22;
	mul.lo.s32 	%r5, %r4, %r15;
	add.s32 	%r6, %r22, -1;
	setp.ne.s32 	%p8, %r15, 3;
	@%p8 bra 	$L__BB0_3;
	sub.s32 	%r79, %r3, %r18;
	add.s32 	%r80, %r6, %r79;
	mul.lo.s32 	%r81, %r80, 3;
	cvt.s64.s32 	%rd18, %r81;
	add.s64 	%rd19, %rd1, %rd18;
	ld.global.u8 	%rs1, [%rd19];
	ld.global.u8 	%rs2, [%rd19+1];
	ld.global.u8 	%rs3, [%rd19+2];
	cvt.rn.f32.u16 	%f1, %rs3;
	mul.f32 	%f2, %f1, 0f3E991687;
	cvt.rn.f32.u16 	%f3, %rs2;
	fma.rn.f32 	%f4, %f3, 0f3F1645A2, %f2;
	cvt.rn.f32.u16 	%f5, %rs1;
	fma.rn.f32 	%f6, %f5, 0f3DE978D5, %f4;
	cvt.rzi.u32.f32 	%r82, %f6;
	ld.const.u32 	%r83, [Gx];
	and.b32  	%r84, %r82, 255;
	mul.lo.s32 	%r85, %r83, %r84;
	ld.const.u32 	%r86, [Gy];
	mul.lo.s32 	%r87, %r86, %r84;
	ld.global.u8 	%rs4, [%rd19+3];
	ld.global.u8 	%rs5, [%rd19+4];
	ld.global.u8 	%rs6, [%rd19+5];
	cvt.rn.f32.u16 	%f7, %rs6;
	mul.f32 	%f8, %f7, 0f3E991687;
	cvt.rn.f32.u16 	%f9, %rs5;
	fma.rn.f32 	%f10, %f9, 0f3F1645A2, %f8;
	cvt.rn.f32.u16 	%f11, %rs4;
	fma.rn.f32 	%f12, %f11, 0f3DE978D5, %f10;
	cvt.rzi.u32.f32 	%r88, %f12;
	ld.const.u32 	%r89, [Gx+4];
	and.b32  	%r90, %r88, 255;
	mad.lo.s32 	%r91, %r89, %r90, %r85;
	ld.const.u32 	%r92, [Gy+4];
	mad.lo.s32 	%r93, %r92, %r90, %r87;
	ld.global.u8 	%rs7, [%rd19+6];
	ld.global.u8 	%rs8, [%rd19+7];
	ld.global.u8 	%rs9, [%rd19+8];
	cvt.rn.f32.u16 	%f13, %rs9;
	mul.f32 	%f14, %f13, 0f3E991687;
	cvt.rn.f32.u16 	%f15, %rs8;
	fma.rn.f32 	%f16, %f15, 0f3F1645A2, %f14;
	cvt.rn.f32.u16 	%f17, %rs7;
	fma.rn.f32 	%f18, %f17, 0f3DE978D5, %f16;
	cvt.rzi.u32.f32 	%r94, %f18;
	ld.const.u32 	%r95, [Gx+8];
	and.b32  	%r96, %r94, 255;
	mad.lo.s32 	%r97, %r95, %r96, %r91;
	ld.const.u32 	%r98, [Gy+8];
	mad.lo.s32 	%r99, %r98, %r96, %r93;
	mul.wide.s32 	%rd20, %r18, 3;
	add.s64 	%rd21, %rd19, %rd20;
	ld.global.u8 	%rs10, [%rd21];
	ld.global.u8 	%rs11, [%rd21+1];
	ld.global.u8 	%rs12, [%rd21+2];
	cvt.rn.f32.u16 	%f19, %rs12;
	mul.f32 	%f20, %f19, 0f3E991687;
	cvt.rn.f32.u16 	%f21, %rs11;
	fma.rn.f32 	%f22, %f21, 0f3F1645A2, %f20;
	cvt.rn.f32.u16 	%f23, %rs10;
	fma.rn.f32 	%f24, %f23, 0f3DE978D5, %f22;
	cvt.rzi.u32.f32 	%r100, %f24;
	ld.const.u32 	%r101, [Gx+12];
	and.b32  	%r102, %r100, 255;
	mad.lo.s32 	%r103, %r101, %r102, %r97;
	ld.const.u32 	%r104, [Gy+12];
	mad.lo.s32 	%r105, %r104, %r102, %r99;
	ld.global.u8 	%rs13, [%rd21+3];
	ld.global.u8 	%rs14, [%rd21+4];
	ld.global.u8 	%rs15, [%rd21+5];
	cvt.rn.f32.u16 	%f25, %rs15;
	mul.f32 	%f26, %f25, 0f3E991687;
	cvt.rn.f32.u16 	%f27, %rs14;
	fma.rn.f32 	%f28, %f27, 0f3F1645A2, %f26;
	cvt.rn.f32.u16 	%f29, %rs13;
	fma.rn.f32 	%f30, %f29, 0f3DE978D5, %f28;
	cvt.rzi.u32.f32 	%r106, %f30;
	ld.const.u32 	%r107, [Gx+16];
	and.b32  	%r108, %r106, 255;
	mad.lo.s32 	%r109, %r107, %r108, %r103;
	ld.const.u32 	%r110, [Gy+16];
	mad.lo.s32 	%r111, %r110, %r108, %r105;
	ld.global.u8 	%rs16, [%rd21+6];
	ld.global.u8 	%rs17, [%rd21+7];
	ld.global.u8 	%rs18, [%rd21+8];
	cvt.rn.f32.u16 	%f31, %rs18;
	mul.f32 	%f32, %f31, 0f3E991687;
	cvt.rn.f32.u16 	%f33, %rs17;
	fma.rn.f32 	%f34, %f33, 0f3F1645A2, %f32;
	cvt.rn.f32.u16 	%f35, %rs16;
	fma.rn.f32 	%f36, %f35, 0f3DE978D5, %f34;
	cvt.rzi.u32.f32 	%r112, %f36;
	ld.const.u32 	%r113, [Gx+20];
	and.b32  	%r114, %r112, 255;
	mad.lo.s32 	%r115, %r113, %r114, %r109;
	ld.const.u32 	%r116, [Gy+20];
	mad.lo.s32 	%r117, %r116, %r114, %r111;
	add.s64 	%rd22, %rd21, %rd20;
	ld.global.u8 	%rs19, [%rd22];
	ld.global.u8 	%rs20, [%rd22+1];
	ld.global.u8 	%rs21, [%rd22+2];
	cvt.rn.f32.u16 	%f37, %rs21;
	mul.f32 	%f38, %f37, 0f3E991687;
	cvt.rn.f32.u16 	%f39, %rs20;
	fma.rn.f32 	%f40, %f39, 0f3F1645A2, %f38;
	cvt.rn.f32.u16 	%f41, %rs19;
	fma.rn.f32 	%f42, %f41, 0f3DE978D5, %f40;
	cvt.rzi.u32.f32 	%r118, %f42;
	ld.const.u32 	%r119, [Gx+24];
	and.b32  	%r120, %r118, 255;
	mad.lo.s32 	%r121, %r119, %r120, %r115;
	ld.const.u32 	%r122, [Gy+24];
	mad.lo.s32 	%r123, %r122, %r120, %r117;
	ld.global.u8 	%rs22, [%rd22+3];
	ld.global.u8 	%rs23, [%rd22+4];
	ld.global.u8 	%rs24, [%rd22+5];
	cvt.rn.f32.u16 	%f43, %rs24;
	mul.f32 	%f44, %f43, 0f3E991687;
	cvt.rn.f32.u16 	%f45, %rs23;
	fma.rn.f32 	%f46, %f45, 0f3F1645A2, %f44;
	cvt.rn.f32.u16 	%f47, %rs22;
	fma.rn.f32 	%f48, %f47, 0f3DE978D5, %f46;
	cvt.rzi.u32.f32 	%r124, %f48;
	ld.const.u32 	%r125, [Gx+28];
	and.b32  	%r126, %r124, 255;
	mad.lo.s32 	%r127, %r125, %r126, %r121;
	ld.const.u32 	%r128, [Gy+28];
	mad.lo.s32 	%r129, %r128, %r126, %r123;
	ld.global.u8 	%rs25, [%rd22+6];
	ld.global.u8 	%rs26, [%rd22+7];
	ld.global.u8 	%rs27, [%rd22+8];
	cvt.rn.f32.u16 	%f49, %rs27;
	mul.f32 	%f50, %f49, 0f3E991687;
	cvt.rn.f32.u16 	%f51, %rs26;
	fma.rn.f32 	%f52, %f51, 0f3F1645A2, %f50;
	cvt.rn.f32.u16 	%f53, %rs25;
	fma.rn.f32 	%f54, %f53, 0f3DE978D5, %f52;
	cvt.rzi.u32.f32 	%r130, %f54;
	ld.const.u32 	%r131, [Gx+32];
	and.b32  	%r132, %r130, 255;
	mad.lo.s32 	%r137, %r131, %r132, %r127;
	ld.const.u32 	%r133, [Gy+32];
	mad.lo.s32 	%r138, %r133, %r132, %r129;
	bra.uni 	$L__BB0_4;
$L__BB0_3:
	sub.s32 	%r29, %r3, %r18;
	add.s32 	%r30, %r6, %r29;
	mul.lo.s32 	%r31, %r30, %r15;
	cvt.s64.s32 	%rd5, %r31;
	add.s64 	%rd6, %rd1, %rd5;
	ld.global.u8 	%r32, [%rd6];
	ld.const.u32 	%r33, [Gx];
	mul.lo.s32 	%r34, %r33, %r32;
	ld.const.u32 	%r35, [Gy];
	mul.lo.s32 	%r36, %r35, %r32;
	cvt.s64.s32 	%rd7, %r15;
	add.s64 	%rd8, %rd6, %rd7;
	ld.global.u8 	%r37, [%rd8];
	ld.const.u32 	%r38, [Gx+4];
	mad.lo.s32 	%r39, %r38, %r37, %r34;
	ld.const.u32 	%r40, [Gy+4];
	mad.lo.s32 	%r41, %r40, %r37, %r36;
	add.s64 	%rd9, %rd8, %rd7;
	ld.global.u8 	%r42, [%rd9];
	ld.const.u32 	%r43, [Gx+8];
	mad.lo.s32 	%r44, %r43, %r42, %r39;
	ld.const.u32 	%r45, [Gy+8];
	mad.lo.s32 	%r46, %r45, %r42, %r41;
	add.s32 	%r47, %r4, -1;
	mul.lo.s32 	%r48, %r47, %r15;
	cvt.s64.s32 	%rd10, %r48;
	add.s64 	%rd11, %rd1, %rd10;
	ld.global.u8 	%r49, [%rd11];
	ld.const.u32 	%r50, [Gx+12];
	mad.lo.s32 	%r51, %r50, %r49, %r44;
	ld.const.u32 	%r52, [Gy+12];
	mad.lo.s32 	%r53, %r52, %r49, %r46;
	add.s64 	%rd12, %rd11, %rd7;
	ld.global.u8 	%r54, [%rd12];
	ld.const.u32 	%r55, [Gx+16];
	mad.lo.s32 	%r56, %r55, %r54, %r51;
	ld.const.u32 	%r57, [Gy+16];
	mad.lo.s32 	%r58, %r57, %r54, %r53;
	add.s64 	%rd13, %rd12, %rd7;
	ld.global.u8 	%r59, [%rd13];
	ld.const.u32 	%r60, [Gx+20];
	mad.lo.s32 	%r61, %r60, %r59, %r56;
	ld.const.u32 	%r62, [Gy+20];
	mad.lo.s32 	%r63, %r62, %r59, %r58;
	add.s32 	%r64, %r47, %r18;
	mul.lo.s32 	%r65, %r64, %r15;
	cvt.s64.s32 	%rd14, %r65;
	add.s64 	%rd15, %rd1, %rd14;
	ld.global.u8 	%r66, [%rd15];
	ld.const.u32 	%r67, [Gx+24];
	mad.lo.s32 	%r68, %r67, %r66, %r61;
	ld.const.u32 	%r69, [Gy+24];
	mad.lo.s32 	%r70, %r69, %r66, %r63;
	add.s64 	%rd16, %rd15, %rd7;
	ld.global.u8 	%r71, [%rd16];
	ld.const.u32 	%r72, [Gx+28];
	mad.lo.s32 	%r73, %r72, %r71, %r68;
	ld.const.u32 	%r74, [Gy+28];
	mad.lo.s32 	%r75, %r74, %r71, %r70;
	add.s64 	%rd17, %rd16, %rd7;
	ld.global.u8 	%r76, [%rd17];
	ld.const.u32 	%r77, [Gx+32];
	mad.lo.s32 	%r137, %r77, %r76, %r73;
	ld.const.u32 	%r78, [Gy+32];
	mad.lo.s32 	%r138, %r78, %r76, %r75;
$L__BB0_4:
	setp.ne.s32 	%p9, %r15, 3;
	mul.lo.s32 	%r134, %r137, %r137;
	mad.lo.s32 	%r135, %r138, %r138, %r134;
	cvt.rn.f32.u32 	%f55, %r135;
	sqrt.rn.f32 	%f56, %f55;
	cvt.rzi.s32.f32 	%r136, %f56;
	min.s32 	%r13, %r136, 255;
	@%p9 bra 	$L__BB0_6;
	cvt.u16.u32 	%rs28, %r13;
	cvt.s64.s32 	%rd25, %r5;
	add.s64 	%rd26, %rd2, %rd25;
	st.global.u8 	[%rd26], %rs28;
	st.global.u8 	[%rd26+1], %rs28;
	st.global.u8 	[%rd26+2], %rs28;
	bra.uni 	$L__BB0_7;
$L__BB0_6:
	cvt.s64.s32 	%rd23, %r5;
	add.s64 	%rd24, %rd2, %rd23;
	st.global.u8 	[%rd24], %r13;
$L__BB0_7:
	ret;

}


// ===== COMPILED SASS (sm_100) =====

	.target	sm_100

	.elftype	@"ET_EXEC"


//--------------------- .note.nv.tkinfo           --------------------------
	.section	.note.nv.tkinfo,"",@"SHT_NOTE"
	.sectionflags	@"SHF_NOTE_NV_TKINFO"
	.tkinfo
        /*0018*/ 	.word	0x00000002
        /*0030*/ 	.string	""
        /*0030*/ 	.string	"ptxas"
        /*0030*/ 	.string	"Cuda compilation tools, release 13.0, V13.0.88"
        /*0030*/ 	.string	"Build cuda_13.0.r13.0/compiler.36424714_0"
        /*0030*/ 	.string	"-arch sm_100 -m 64 "



//--------------------- .note.nv.cuinfo           --------------------------
	.section	.note.nv.cuinfo,"",@"SHT_NOTE"
	.sectionflags	@"SHF_NOTE_NV_CUINFO"
        /*0018*/ 	.short	0x0002
        /*001a*/ 	.short	0x0064
        /*001c*/ 	.short	0x0082
	.zero		2


//--------------------- .nv.info                  --------------------------
	.section	.nv.info,"",@"SHT_CUDA_INFO"
	.align	4


	//----- nvinfo : EIATTR_REGCOUNT
	.align		4
        /*0000*/ 	.byte	0x04, 0x2f
        /*0002*/ 	.short	(.L_3 - .L_2)
	.align		4
.L_2:
        /*0004*/ 	.word	index@(_Z11sobelKernelPhS_iii)
        /*0008*/ 	.word	0x00000020


	//----- nvinfo : EIATTR_FRAME_SIZE
	.align		4
.L_3:
        /*000c*/ 	.byte	0x04, 0x11
        /*000e*/ 	.short	(.L_5 - .L_4)
	.align		4
.L_4:
        /*0010*/ 	.word	index@($__internal_0_$__cuda_sm20_sqrt_rn_f32_slowpath)
        /*0014*/ 	.word	0x00000000


	//----- nvinfo : EIATTR_FRAME_SIZE
	.align		4
.L_5:
        /*0018*/ 	.byte	0x04, 0x11
        /*001a*/ 	.short	(.L_7 - .L_6)
	.align		4
.L_6:
        /*001c*/ 	.word	index@(_Z11sobelKernelPhS_iii)
        /*0020*/ 	.word	0x00000000


	//----- nvinfo : EIATTR_MIN_STACK_SIZE
	.align		4
.L_7:
        /*0024*/ 	.byte	0x04, 0x12
        /*0026*/ 	.short	(.L_9 - .L_8)
	.align		4
.L_8:
        /*0028*/ 	.word	index@(_Z11sobelKernelPhS_iii)
        /*002c*/ 	.word	0x00000000
.L_9:


//--------------------- .nv.compat                --------------------------
	.section	.nv.compat,"",@"SHT_CUDA_COMPAT_INFO"
	.align	4
        /*0000*/ 	.byte	0x02, 0x09, 0x00, 0x00, 0x02, 0x02, 0x01, 0x00, 0x02, 0x05, 0x05, 0x00, 0x03, 0x07, 0x01, 0x01
        /*0010*/ 	.byte	0x02, 0x03, 0x00, 0x00, 0x02, 0x06, 0x01, 0x00, 0x04, 0x0b, 0x08, 0x00, 0x01, 0x00, 0x00, 0x00
        /*0020*/ 	.byte	0x00, 0x00, 0x00, 0x00


//--------------------- .nv.info._Z11sobelKernelPhS_iii --------------------------
	.section	.nv.info._Z11sobelKernelPhS_iii,"",@"SHT_CUDA_INFO"
	.sectionflags	@""
	.align	4


	//----- nvinfo : EIATTR_CUDA_API_VERSION
	.align		4
        /*0000*/ 	.byte	0x04, 0x37
        /*0002*/ 	.short	(.L_11 - .L_10)
.L_10:
        /*0004*/ 	.word	0x00000082


	//----- nvinfo : EIATTR_KPARAM_INFO
	.align		4
.L_11:
        /*0008*/ 	.byte	0x04, 0x17
        /*000a*/ 	.short	(.L_13 - .L_12)
.L_12:
        /*000c*/ 	.word	0x00000000
        /*0010*/ 	.short	0x0004
        /*0012*/ 	.short	0x0018
        /*0014*/ 	.byte	0x00, 0xf0, 0x11, 0x00


	//----- nvinfo : EIATTR_KPARAM_INFO
	.align		4
.L_13:
        /*0018*/ 	.byte	0x04, 0x17
        /*001a*/ 	.short	(.L_15 - .L_14)
.L_14:
        /*001c*/ 	.word	0x00000000
        /*0020*/ 	.short	0x0003
        /*0022*/ 	.short	0x0014
        /*0024*/ 	.byte	0x00, 0xf0, 0x11, 0x00


	//----- nvinfo : EIATTR_KPARAM_INFO
	.align		4
.L_15:
        /*0028*/ 	.byte	0x04, 0x17
        /*002a*/ 	.short	(.L_17 - .L_16)
.L_16:
        /*002c*/ 	.word	0x00000000
        /*0030*/ 	.short	0x0002
        /*0032*/ 	.short	0x0010
        /*0034*/ 	.byte	0x00, 0xf0, 0x11, 0x00


	//----- nvinfo : EIATTR_KPARAM_INFO
	.align		4
.L_17:
        /*0038*/ 	.byte	0x04, 0x17
        /*003a*/ 	.short	(.L_19 - .L_18)
.L_18:
        /*003c*/ 	.word	0x00000000
        /*0040*/ 	.short	0x0001
        /*0042*/ 	.short	0x0008
        /*0044*/ 	.byte	0x00, 0xf5, 0x21, 0x00


	//----- nvinfo : EIATTR_KPARAM_INFO
	.align		4
.L_19:
        /*0048*/ 	.byte	0x04, 0x17
        /*004a*/ 	.short	(.L_21 - .L_20)
.L_20:
        /*004c*/ 	.word	0x00000000
        /*0050*/ 	.short	0x0000
        /*0052*/ 	.short	0x0000
        /*0054*/ 	.byte	0x00, 0xf5, 0x21, 0x00


	//----- nvinfo : EIATTR_SPARSE_MMA_MASK
	.align		4
.L_21:
        /*0058*/ 	.byte	0x03, 0x50
        /*005a*/ 	.short	0x0000


	//----- nvinfo : EIATTR_MAXREG_COUNT
	.align		4
        /*005c*/ 	.byte	0x03, 0x1b
        /*005e*/ 	.short	0x00ff


	//----- nvinfo : EIATTR_MERCURY_ISA_VERSION
	.align		4
        /*0060*/ 	.byte	0x03, 0x5f
        /*0062*/ 	.short	0x0101


	//----- nvinfo : EIATTR_VRC_CTA_INIT_COUNT
	.align		4
        /*0064*/ 	.byte	0x02, 0x4a
	.zero		1
	.zero		1


	//----- nvinfo : EIATTR_EXIT_INSTR_OFFSETS
	.align		4
        /*0068*/ 	.byte	0x04, 0x1c
        /*006a*/ 	.short	(.L_23 - .L_22)


	//   ....[0]....
.L_22:
        /*006c*/ 	.word	0x00000100


	//   ....[1]....
        /*0070*/ 	.word	0x00000f10


	//   ....[2]....
        /*0074*/ 	.word	0x00000f60


	//----- nvinfo : EIATTR_CRS_STACK_SIZE
	.align		4
.L_23:
        /*0078*/ 	.byte	0x04, 0x1e
        /*007a*/ 	.short	(.L_25 - .L_24)
.L_24:
        /*007c*/ 	.word	0x00000000


	//----- nvinfo : EIATTR_CBANK_PARAM_SIZE
	.align		4
.L_25:
        /*0080*/ 	.byte	0x03, 0x19
        /*0082*/ 	.short	0x001c


	//----- nvinfo : EIATTR_PARAM_CBANK
	.align		4
        /*0084*/ 	.byte	0x04, 0x0a
        /*0086*/ 	.short	(.L_27 - .L_26)
	.align		4
.L_26:
        /*0088*/ 	.word	index@(.nv.constant0._Z11sobelKernelPhS_iii)
        /*008c*/ 	.short	0x0380
        /*008e*/ 	.short	0x001c


	//----- nvinfo : EIATTR_SW_WAR
	.align		4
.L_27:
        /*0090*/ 	.byte	0x04, 0x36
        /*0092*/ 	.short	(.L_29 - .L_28)
.L_28:
        /*0094*/ 	.word	0x00000008
.L_29:


//--------------------- .nv.callgraph             --------------------------
	.section	.nv.callgraph,"",@"SHT_CUDA_CALLGRAPH"
	.align	4
	.sectionentsize	8
	.align		4
        /*0000*/ 	.word	0x00000000
	.align		4
        /*0004*/ 	.word	0xffffffff
	.align		4
        /*0008*/ 	.word	0x00000000
	.align		4
        /*000c*/ 	.word	0xfffffffe
	.align		4
        /*0010*/ 	.word	0x00000000
	.align		4
        /*0014*/ 	.word	0xfffffffd
	.align		4
        /*0018*/ 	.word	0x00000000
	.align		4
        /*001c*/ 	.word	0xfffffffc


//--------------------- .nv.constant3             --------------------------
	.section	.nv.constant3,"a",@progbits
	.align	4
.nv.constant3:
	.type		Gx,@object
	.size		Gx,(Gy - Gx)
Gx:
        /*0000*/ 	.byte	0xff, 0xff, 0xff, 0xff, 0x00, 0x00, 0x00, 0x00, 0x01, 0x00, 0x00, 0x00, 0xfe, 0xff, 0xff, 0xff
        /*0010*/ 	.byte	0x00, 0x00, 0x00, 0x00, 0x02, 0x00, 0x00, 0x00, 0xff, 0xff, 0xff, 0xff, 0x00, 0x00, 0x00, 0x00
        /*0020*/ 	.byte	0x01, 0x00, 0x00, 0x00
	.type		Gy,@object
	.size		Gy,(.L_1 - Gy)
Gy:
        /*0024*/ 	.byte	0xff, 0xff, 0xff, 0xff, 0xfe, 0xff, 0xff, 0xff, 0xff, 0xff, 0xff, 0xff, 0x00, 0x00, 0x00, 0x00
        /*0034*/ 	.byte	0x00, 0x00, 0x00, 0x00, 0x00, 0x00, 0x00, 0x00, 0x01, 0x00, 0x00, 0x00, 0x02, 0x00, 0x00, 0x00
        /*0044*/ 	.byte	0x01, 0x00, 0x00, 0x00
.L_1:


//--------------------- .text._Z11sobelKernelPhS_iii --------------------------
	.section	.text._Z11sobelKernelPhS_iii,"ax",@progbits
	.align	128
        .global         _Z11sobelKernelPhS_iii
        .type           _Z11sobelKernelPhS_iii,@function
        .size           _Z11sobelKernelPhS_iii,(.L_x_9 - _Z11sobelKernelPhS_iii)
        .other          _Z11sobelKernelPhS_iii,@"STO_CUDA_ENTRY STV_DEFAULT"
_Z11sobelKernelPhS_iii:
.text._Z11sobelKernelPhS_iii:
[----:B------:R-:W-:Y:S01]  /*0000*/  LDC R1, c[0x0][0x37c] ;  /* 0x0000df00ff017b82 */ /* 0x000fe20000000800 */
[----:B------:R-:W0:Y:S07]  /*0010*/  S2R R3, SR_TID.X ;  /* 0x0000000000037919 */ /* 0x000e2e0000002100 */
[----:B------:R-:W0:Y:S01]  /*0020*/  S2UR UR4, SR_CTAID.X ;  /* 0x00000000000479c3 */ /* 0x000e220000002500 */
[----:B------:R-:W1:Y:S07]  /*0030*/  S2R R7, SR_TID.Y ;  /* 0x0000000000077919 */ /* 0x000e6e0000002200 */
[----:B------:R-:W0:Y:S08]  /*0040*/  LDC R0, c[0x0][0x360] ;  /* 0x0000d800ff007b82 */ /* 0x000e300000000800 */
[----:B------:R-:W2:Y:S08]  /*0050*/  LDC.64 R4, c[0x0][0x390] ;  /* 0x0000e400ff047b82 */ /* 0x000eb00000000a00 */
[----:B------:R-:W1:Y:S08]  /*0060*/  S2UR UR5, SR_CTAID.Y ;  /* 0x00000000000579c3 */ /* 0x000e700000002600 */
[----:B------:R-:W1:Y:S01]  /*0070*/  LDC R2, c[0x0][0x364] ;  /* 0x0000d900ff027b82 */ /* 0x000e620000000800 */
[----:B0-----:R-:W-:Y:S01]  /*0080*/  IMAD R0, R0, UR4, R3 ;  /* 0x0000000400007c24 */ /* 0x001fe2000f8e0203 */
[----:B--2---:R-:W-:-:S04]  /*0090*/  IADD3 R3, PT, PT, R5, -0x1, RZ ;  /* 0xffffffff05037810 */ /* 0x004fc80007ffe0ff */
[----:B------:R-:W-:Y:S02]  /*00a0*/  ISETP.GE.AND P0, PT, R0, R3, PT ;  /* 0x000000030000720c */ /* 0x000fe40003f06270 */
[----:B------:R-:W-:Y:S02]  /*00b0*/  IADD3 R3, PT, PT, R4, -0x1, RZ ;  /* 0xffffffff04037810 */ /* 0x000fe40007ffe0ff */
[----:B------:R-:W-:Y:S01]  /*00c0*/  ISETP.LT.OR P0, PT, R0, 0x1, P0 ;  /* 0x000000010000780c */ /* 0x000fe20000701670 */
[----:B-1----:R-:W-:-:S05]  /*00d0*/  IMAD R2, R2, UR5, R7 ;  /* 0x0000000502027c24 */ /* 0x002fca000f8e0207 */
[----:B------:R-:W-:-:S04]  /*00e0*/  ISETP.EQ.OR P0, PT, R2, RZ, P0 ;  /* 0x000000ff0200720c */ /* 0x000fc80000702670 */
[----:B------:R-:W-:-:S13]  /*00f0*/  ISETP.GE.OR P0, PT, R2, R3, P0 ;  /* 0x000000030200720c */ /* 0x000fda0000706670 */
[----:B------:R-:W-:Y:S05]  /*0100*/  @P0 EXIT ;  /* 0x000000000000094d */ /* 0x000fea0003800000 */
[----:B------:R-:W0:Y:S01]  /*0110*/  LDCU UR7, c[0x0][0x398] ;  /* 0x00007300ff0777ac */ /* 0x000e220008000800 */
[----:B------:R-:W-:Y:S01]  /*0120*/  IMAD R3, R2, R5, R0 ;  /* 0x0000000502037224 */ /* 0x000fe200078e0200 */
[----:B------:R-:W-:Y:S01]  /*0130*/  IADD3 R0, PT, PT, R0, -0x1, RZ ;  /* 0xffffffff00007810 */ /* 0x000fe20007ffe0ff */
[----:B------:R-:W1:Y:S01]  /*0140*/  LDCU.64 UR4, c[0x0][0x358] ;  /* 0x00006b00ff0477ac */ /* 0x000e620008000a00 */
[----:B0-----:R-:W-:Y:S02]  /*0150*/  UISETP.NE.AND UP0, UPT, UR7, 0x3, UPT ;  /* 0x000000030700788c */ /* 0x001fe4000bf05270 */
[----:B------:R-:W-:-:S07]  /*0160*/  IMAD R25, R3, UR7, RZ ;  /* 0x0000000703197c24 */ /* 0x000fce000f8e02ff */
[----:B-1----:R-:W-:Y:S05]  /*0170*/  BRA.U UP0, `(.L_x_0) ;  /* 0x00000009000c7547 */ /* 0x002fea000b800000 */
[----:B------:R-:W0:Y:S01]  /*0180*/  LDCU.64 UR6, c[0x0][0x380] ;  /* 0x00007000ff0677ac */ /* 0x000e220008000a00 */
[----:B------:R-:W-:Y:S01]  /*0190*/  IMAD R3, R2, R5, -R5 ;  /* 0x0000000502037224 */ /* 0x000fe200078e0a05 */
[----:B------:R-:W1:Y:S04]  /*01a0*/  LDCU.128 UR8, c[0x3][URZ] ;  /* 0x00c00000ff0877ac */ /* 0x000e680008000c00 */
[----:B------:R-:W-:Y:S01]  /*01b0*/  IADD3 R3, PT, PT, R0, R3, RZ ;  /* 0x0000000300037210 */ /* 0x000fe20007ffe0ff */
[----:B------:R-:W2:Y:S04]  /*01c0*/  LDCU.128 UR20, c[0x3][0x20] ;  /* 0x00c00400ff1477ac */ /* 0x000ea80008000c00 */
[----:B------:R-:W-:Y:S01]  /*01d0*/  IMAD R3, R3, 0x3, RZ ;  /* 0x0000000303037824 */ /* 0x000fe200078e02ff */
[----:B------:R-:W3:Y:S01]  /*01e0*/  LDCU.128 UR12, c[0x3][0x30] ;  /* 0x00c00600ff0c77ac */ /* 0x000ee20008000c00 */
[----:B------:R-:W4:Y:S03]  /*01f0*/  LDCU.128 UR16, c[0x3][0x10] ;  /* 0x00c00200ff1077ac */ /* 0x000f260008000c00 */
[----:B0-----:R-:W-:-:S04]  /*0200*/  IADD3 R18, P0, PT, R3, UR6, RZ ;  /* 0x0000000603127c10 */ /* 0x001fc8000ff1e0ff */
[----:B------:R-:W-:Y:S01]  /*0210*/  LEA.HI.X.SX32 R19, R3, UR7, 0x1, P0 ;  /* 0x0000000703137c11 */ /* 0x000fe200080f0eff */
[----:B------:R-:W0:Y:S04]  /*0220*/  LDCU.64 UR6, c[0x3][0x40] ;  /* 0x00c00800ff0677ac */ /* 0x000e280008000a00 */
[----:B------:R-:W5:Y:S04]  /*0230*/  LDG.E.U8 R22, desc[UR4][R18.64+0x2] ;  /* 0x0000020412167981 */ /* 0x000f68000c1e1100 */
[----:B------:R-:W2:Y:S04]  /*0240*/  LDG.E.U8 R21, desc[UR4][R18.64+0x1] ;  /* 0x0000010412157981 */ /* 0x000ea8000c1e1100 */
[----:B------:R-:W3:Y:S04]  /*0250*/  LDG.E.U8 R20, desc[UR4][R18.64+0x5] ;  /* 0x0000050412147981 */ /* 0x000ee8000c1e1100 */
[----:B------:R-:W4:Y:S04]  /*0260*/  LDG.E.U8 R23, desc[UR4][R18.64] ;  /* 0x0000000412177981 */ /* 0x000f28000c1e1100 */
[----:B------:R-:W4:Y:S04]  /*0270*/  LDG.E.U8 R24, desc[UR4][R18.64+0x4] ;  /* 0x0000040412187981 */ /* 0x000f28000c1e1100 */
[----:B------:R-:W4:Y:S01]  /*0280*/  LDG.E.U8 R0, desc[UR4][R18.64+0x8] ;  /* 0x0000080412007981 */ /* 0x000f22000c1e1100 */
[----:B------:R-:W-:-:S03]  /*0290*/  IMAD.WIDE R2, R5, 0x3, R18 ;  /* 0x0000000305027825 */ /* 0x000fc600078e0212 */
[----:B------:R-:W4:Y:S04]  /*02a0*/  LDG.E.U8 R6, desc[UR4][R18.64+0x7] ;  /* 0x0000070412067981 */ /* 0x000f28000c1e1100 */
[----:B------:R-:W4:Y:S04]  /*02b0*/  LDG.E.U8 R8, desc[UR4][R18.64+0x3] ;  /* 0x0000030412087981 */ /* 0x000f28000c1e1100 */
[----:B------:R-:W4:Y:S04]  /*02c0*/  LDG.E.U8 R9, desc[UR4][R18.64+0x6] ;  /* 0x0000060412097981 */ /* 0x000f28000c1e1100 */
        /* <DEDUP_REMOVED lines=13> */
[----:B------:R-:W4:Y:S01]  /*03a0*/  LDG.E.U8 R2, desc[UR4][R4.64+0x3] ;  /* 0x0000030404027981 */ /* 0x000f22000c1e1100 */
[----:B-----5:R-:W-:-:S02]  /*03b0*/  I2FP.F32.U32 R22, R22 ;  /* 0x0000001600167245 */ /* 0x020fc40000201000 */
[----:B--2---:R-:W-:-:S03]  /*03c0*/  I2FP.F32.U32 R21, R21 ;  /* 0x0000001500157245 */ /* 0x004fc60000201000 */
[----:B------:R-:W-:-:S04]  /*03d0*/  FMUL R22, R22, 0.29899999499320983887 ;  /* 0x3e99168716167820 */ /* 0x000fc80000400000 */
[----:B------:R-:W-:Y:S02]  /*03e0*/  FFMA R26, R21, 0.58700001239776611328, R22 ;  /* 0x3f1645a2151a7823 */ /* 0x000fe40000000016 */
[----:B------:R-:W2:Y:S01]  /*03f0*/  LDG.E.U8 R22, desc[UR4][R4.64+0x5] ;  /* 0x0000050404167981 */ /* 0x000ea2000c1e1100 */
[----:B---3--:R-:W-:Y:S02]  /*0400*/  I2FP.F32.U32 R27, R20 ;  /* 0x00000014001b7245 */ /* 0x008fe40000201000 */
[----:B----4-:R-:W-:Y:S01]  /*0410*/  I2FP.F32.U32 R23, R23 ;  /* 0x0000001700177245 */ /* 0x010fe20000201000 */
[----:B------:R-:W3:Y:S01]  /*0420*/  LDG.E.U8 R20, desc[UR4][R4.64+0x4] ;  /* 0x0000040404147981 */ /* 0x000ee2000c1e1100 */
[----:B------:R-:W-:Y:S01]  /*0430*/  I2FP.F32.U32 R24, R24 ;  /* 0x0000001800187245 */ /* 0x000fe20000201000 */
[----:B------:R-:W-:Y:S02]  /*0440*/  FMUL R27, R27, 0.29899999499320983887 ;  /* 0x3e9916871b1b7820 */ /* 0x000fe40000400000 */
[----:B------:R-:W4:Y:S01]  /*0450*/  LDG.E.U8 R21, desc[UR4][R4.64] ;  /* 0x0000000404157981 */ /* 0x000f22000c1e1100 */
[----:B------:R-:W-:-:S03]  /*0460*/  FFMA R26, R23, 0.11400000005960464478, R26 ;  /* 0x3de978d5171a7823 */ /* 0x000fc6000000001a */
[----:B------:R-:W5:Y:S01]  /*0470*/  LDG.E.U8 R23, desc[UR4][R4.64+0x7] ;  /* 0x0000070404177981 */ /* 0x000f62000c1e1100 */
[----:B------:R-:W-:-:S03]  /*0480*/  FFMA R27, R24, 0.58700001239776611328, R27 ;  /* 0x3f1645a2181b7823 */ /* 0x000fc6000000001b */
[----:B------:R1:W5:Y:S01]  /*0490*/  LDG.E.U8 R24, desc[UR4][R4.64+0x6] ;  /* 0x0000060404187981 */ /* 0x000362000c1e1100 */
[----:B------:R-:W-:Y:S02]  /*04a0*/  I2FP.F32.U32 R0, R0 ;  /* 0x0000000000007245 */ /* 0x000fe40000201000 */
[----:B------:R-:W-:Y:S02]  /*04b0*/  I2FP.F32.U32 R29, R6 ;  /* 0x00000006001d7245 */ /* 0x000fe40000201000 */
[----:B------:R-:W-:Y:S01]  /*04c0*/  I2FP.F32.U32 R8, R8 ;  /* 0x0000000800087245 */ /* 0x000fe20000201000 */
[----:B------:R-:W-:Y:S01]  /*04d0*/  FMUL R0, R0, 0.29899999499320983887 ;  /* 0x3e99168700007820 */ /* 0x000fe20000400000 */
[----:B------:R-:W-:Y:S01]  /*04e0*/  I2FP.F32.U32 R9, R9 ;  /* 0x0000000900097245 */ /* 0x000fe20000201000 */
[----:B------:R-:W0:Y:S02]  /*04f0*/  F2I.U32.TRUNC.NTZ R26, R26 ;  /* 0x0000001a001a7305 */ /* 0x000e24000020f000 */
[----:B------:R-:W-:Y:S01]  /*0500*/  FFMA R0, R29, 0.58700001239776611328, R0 ;  /* 0x3f1645a21d007823 */ /* 0x000fe20000000000 */
[----:B------:R-:W-:Y:S01]  /*0510*/  FFMA R8, R8, 0.11400000005960464478, R27 ;  /* 0x3de978d508087823 */ /* 0x000fe2000000001b */
[----:B------:R-:W-:-:S02]  /*0520*/  I2FP.F32.U32 R7, R7 ;  /* 0x0000000700077245 */ /* 0x000fc40000201000 */
[----:B-1----:R-:W-:Y:S01]  /*0530*/  FFMA R4, R9, 0.11400000005960464478, R0 ;  /* 0x3de978d509047823 */ /* 0x002fe20000000000 */
[----:B------:R-:W-:Y:S01]  /*0540*/  I2FP.F32.U32 R10, R10 ;  /* 0x0000000a000a7245 */ /* 0x000fe20000201000 */
[----:B------:R-:W1:Y:S01]  /*0550*/  F2I.U32.TRUNC.NTZ R0, R8 ;  /* 0x0000000800007305 */ /* 0x000e62000020f000 */
[----:B------:R-:W-:Y:S01]  /*0560*/  I2FP.F32.U32 R11, R11 ;  /* 0x0000000b000b7245 */ /* 0x000fe20000201000 */
[----:B------:R-:W-:Y:S01]  /*0570*/  FMUL R7, R7, 0.29899999499320983887 ;  /* 0x3e99168707077820 */ /* 0x000fe20000400000 */
[----:B------:R-:W-:-:S03]  /*0580*/  I2FP.F32.U32 R6, R13 ;  /* 0x0000000d00067245 */ /* 0x000fc60000201000 */
[----:B------:R-:W-:Y:S01]  /*0590*/  FFMA R5, R10, 0.58700001239776611328, R7 ;  /* 0x3f1645a20a057823 */ /* 0x000fe20000000007 */
[----:B------:R-:W-:Y:S01]  /*05a0*/  FMUL R11, R11, 0.29899999499320983887 ;  /* 0x3e9916870b0b7820 */ /* 0x000fe20000400000 */
[----:B------:R-:W-:Y:S02]  /*05b0*/  I2FP.F32.U32 R14, R14 ;  /* 0x0000000e000e7245 */ /* 0x000fe40000201000 */
[----:B------:R-:W-:Y:S01]  /*05c0*/  FFMA R5, R6, 0.11400000005960464478, R5 ;  /* 0x3de978d506057823 */ /* 0x000fe20000000005 */
[----:B------:R-:W-:Y:S02]  /*05d0*/  I2FP.F32.U32 R12, R12 ;  /* 0x0000000c000c7245 */ /* 0x000fe40000201000 */
[----:B------:R-:W-:Y:S01]  /*05e0*/  FFMA R11, R14, 0.58700001239776611328, R11 ;  /* 0x3f1645a20e0b7823 */ /* 0x000fe2000000000b */
[----:B0-----:R-:W-:Y:S02]  /*05f0*/  LOP3.LUT R26, R26, 0xff, RZ, 0xc0, !PT ;  /* 0x000000ff1a1a7812 */ /* 0x001fe400078ec0ff */
[----:B------:R-:W-:Y:S01]  /*0600*/  I2FP.F32.U32 R16, R16 ;  /* 0x0000001000107245 */ /* 0x000fe20000201000 */
[----:B------:R-:W-:Y:S01]  /*0610*/  FMUL R12, R12, 0.29899999499320983887 ;  /* 0x3e9916870c0c7820 */ /* 0x000fe20000400000 */
[----:B------:R-:W0:Y:S01]  /*0620*/  F2I.U32.TRUNC.NTZ R4, R4 ;  /* 0x0000000400047305 */ /* 0x000e22000020f000 */
[----:B------:R-:W-:-:S02]  /*0630*/  I2FP.F32.U32 R15, R15 ;  /* 0x0000000f000f7245 */ /* 0x000fc40000201000 */
[----:B------:R-:W-:Y:S01]  /*0640*/  FFMA R6, R16, 0.11400000005960464478, R11 ;  /* 0x3de978d510067823 */ /* 0x000fe2000000000b */
[----:B------:R-:W-:Y:S01]  /*0650*/  I2FP.F32.U32 R17, R17 ;  /* 0x0000001100117245 */ /* 0x000fe20000201000 */
[----:B------:R-:W-:Y:S01]  /*0660*/  IMAD R7, R26, UR8, RZ ;  /* 0x000000081a077c24 */ /* 0x000fe2000f8e02ff */
[----:B-1----:R-:W-:Y:S01]  /*0670*/  LOP3.LUT R8, R0, 0xff, RZ, 0xc0, !PT ;  /* 0x000000ff00087812 */ /* 0x002fe200078ec0ff */
[----:B------:R-:W-:Y:S01]  /*0680*/  FFMA R12, R15, 0.58700001239776611328, R12 ;  /* 0x3f1645a20f0c7823 */ /* 0x000fe2000000000c */
[----:B------:R-:W-:Y:S01]  /*0690*/  I2FP.F32.U32 R19, R19 ;  /* 0x0000001300137245 */ /* 0x000fe20000201000 */
[----:B------:R-:W1:Y:S01]  /*06a0*/  F2I.U32.TRUNC.NTZ R5, R5 ;  /* 0x0000000500057305 */ /* 0x000e62000020f000 */
[----:B------:R-:W-:Y:S01]  /*06b0*/  FMUL R17, R17, 0.29899999499320983887 ;  /* 0x3e99168711117820 */ /* 0x000fe20000400000 */
[----:B------:R-:W-:Y:S01]  /*06c0*/  IMAD R26, R26, UR21, RZ ;  /* 0x000000151a1a7c24 */ /* 0x000fe2000f8e02ff */
[----:B------:R-:W-:Y:S01]  /*06d0*/  I2FP.F32.U32 R18, R18 ;  /* 0x0000001200127245 */ /* 0x000fe20000201000 */
[----:B------:R-:W-:Y:S01]  /*06e0*/  FFMA R12, R19, 0.11400000005960464478, R12 ;  /* 0x3de978d5130c7823 */ /* 0x000fe2000000000c */
[----:B------:R-:W-:Y:S01]  /*06f0*/  IMAD R7, R8, UR9, R7 ;  /* 0x0000000908077c24 */ /* 0x000fe2000f8e0207 */
[----:B------:R-:W-:-:S02]  /*0700*/  I2FP.F32.U32 R3, R3 ;  /* 0x0000000300037245 */ /* 0x000fc40000201000 */
[----:B------:R-:W-:Y:S01]  /*0710*/  FFMA R17, R18, 0.58700001239776611328, R17 ;  /* 0x3f1645a212117823 */ /* 0x000fe20000000011 */
[----:B------:R-:W1:Y:S01]  /*0720*/  F2I.U32.TRUNC.NTZ R6, R6 ;  /* 0x0000000600067305 */ /* 0x000e62000020f000 */
[----:B------:R-:W-:Y:S01]  /*0730*/  IMAD R26, R8, UR22, R26 ;  /* 0x00000016081a7c24 */ /* 0x000fe2000f8e021a */
[----:B------:R-:W-:Y:S01]  /*0740*/  I2FP.F32.U32 R8, R2 ;  /* 0x0000000200087245 */ /* 0x000fe20000201000 */
[----:B------:R-:W-:Y:S01]  /*0750*/  FMUL R3, R3, 0.29899999499320983887 ;  /* 0x3e99168703037820 */ /* 0x000fe20000400000 */
[----:B0-----:R-:W-:-:S04]  /*0760*/  LOP3.LUT R4, R4, 0xff, RZ, 0xc0, !PT ;  /* 0x000000ff04047812 */ /* 0x001fc800078ec0ff */
[----:B------:R-:W0:Y:S01]  /*0770*/  F2I.U32.TRUNC.NTZ R0, R12 ;  /* 0x0000000c00007305 */ /* 0x000e22000020f000 */
[----:B-1----:R-:W-:Y:S01]  /*0780*/  LOP3.LUT R5, R5, 0xff, RZ, 0xc0, !PT ;  /* 0x000000ff05057812 */ /* 0x002fe200078ec0ff */
[C---:B------:R-:W-:Y:S02]  /*0790*/  IMAD R7, R4.reuse, UR10, R7 ;  /* 0x0000000a04077c24 */ /* 0x040fe4000f8e0207 */
[----:B------:R-:W-:Y:S02]  /*07a0*/  IMAD R26, R4, UR23, R26 ;  /* 0x00000017041a7c24 */ /* 0x000fe4000f8e021a */
[C---:B------:R-:W-:Y:S01]  /*07b0*/  IMAD R7, R5.reuse, UR11, R7 ;  /* 0x0000000b05077c24 */ /* 0x040fe2000f8e0207 */
[----:B------:R-:W-:Y:S01]  /*07c0*/  LOP3.LUT R6, R6, 0xff, RZ, 0xc0, !PT ;  /* 0x000000ff06067812 */ /* 0x000fe200078ec0ff */
[----:B------:R-:W-:-:S04]  /*07d0*/  IMAD R26, R5, UR12, R26 ;  /* 0x0000000c051a7c24 */ /* 0x000fc8000f8e021a */
[----:B------:R-:W-:Y:S01]  /*07e0*/  IMAD R7, R6, UR16, R7 ;  /* 0x0000001006077c24 */ /* 0x000fe2000f8e0207 */
[----:B0-----:R-:W-:Y:S01]  /*07f0*/  LOP3.LUT R0, R0, 0xff, RZ, 0xc0, !PT ;  /* 0x000000ff00007812 */ /* 0x001fe200078ec0ff */
[----:B------:R-:W-:-:S04]  /*0800*/  IMAD R26, R6, UR13, R26 ;  /* 0x0000000d061a7c24 */ /* 0x000fc8000f8e021a */
[C---:B------:R-:W-:Y:S02]  /*0810*/  IMAD R7, R0.reuse, UR17, R7 ;  /* 0x0000001100077c24 */ /* 0x040fe4000f8e0207 */
[----:B------:R-:W-:Y:S01]  /*0820*/  IMAD R26, R0, UR14, R26 ;  /* 0x0000000e001a7c24 */ /* 0x000fe2000f8e021a */
[----:B--2---:R-:W-:Y:S02]  /*0830*/  I2FP.F32.U32 R22, R22 ;  /* 0x0000001600167245 */ /* 0x004fe40000201000 */
[----:B---3--:R-:W-:-:S03]  /*0840*/  I2FP.F32.U32 R9, R20 ;  /* 0x0000001400097245 */ /* 0x008fc60000201000 */
[----:B------:R-:W-:Y:S01]  /*0850*/  FMUL R22, R22, 0.29899999499320983887 ;  /* 0x3e99168716167820 */ /* 0x000fe20000400000 */
[----:B----4-:R-:W-:-:S03]  /*0860*/  I2FP.F32.U32 R10, R21 ;  /* 0x00000015000a7245 */ /* 0x010fc60000201000 */
[----:B------:R-:W-:Y:S01]  /*0870*/  FFMA R9, R9, 0.58700001239776611328, R22 ;  /* 0x3f1645a209097823 */ /* 0x000fe20000000016 */
[----:B-----5:R-:W-:Y:S01]  /*0880*/  I2FP.F32.U32 R14, R23 ;  /* 0x00000017000e7245 */ /* 0x020fe20000201000 */
[----:B------:R-:W-:Y:S02]  /*0890*/  FFMA R10, R10, 0.11400000005960464478, R17 ;  /* 0x3de978d50a0a7823 */ /* 0x000fe40000000011 */
[----:B------:R-:W-:Y:S01]  /*08a0*/  FFMA R8, R8, 0.11400000005960464478, R9 ;  /* 0x3de978d508087823 */ /* 0x000fe20000000009 */
[----:B------:R-:W-:Y:S01]  /*08b0*/  I2FP.F32.U32 R24, R24 ;  /* 0x0000001800187245 */ /* 0x000fe20000201000 */
[----:B------:R-:W-:Y:S01]  /*08c0*/  FFMA R3, R14, 0.58700001239776611328, R3 ;  /* 0x3f1645a20e037823 */ /* 0x000fe20000000003 */
[----:B------:R-:W0:Y:S03]  /*08d0*/  F2I.U32.TRUNC.NTZ R2, R10 ;  /* 0x0000000a00027305 */ /* 0x000e26000020f000 */
[----:B------:R-:W-:-:S05]  /*08e0*/  FFMA R3, R24, 0.11400000005960464478, R3 ;  /* 0x3de978d518037823 */ /* 0x000fca0000000003 */
[----:B------:R-:W1:Y:S08]  /*08f0*/  F2I.U32.TRUNC.NTZ R8, R8 ;  /* 0x0000000800087305 */ /* 0x000e70000020f000 */
[----:B------:R-:W2:Y:S01]  /*0900*/  F2I.U32.TRUNC.NTZ R3, R3 ;  /* 0x0000000300037305 */ /* 0x000ea2000020f000 */
[----:B0-----:R-:W-:-:S05]  /*0910*/  LOP3.LUT R2, R2, 0xff, RZ, 0xc0, !PT ;  /* 0x000000ff02027812 */ /* 0x001fca00078ec0ff */
[----:B------:R-:W-:Y:S01]  /*0920*/  IMAD R7, R2, UR18, R7 ;  /* 0x0000001202077c24 */ /* 0x000fe2000f8e0207 */
[----:B-1----:R-:W-:Y:S01]  /*0930*/  LOP3.LUT R8, R8, 0xff, RZ, 0xc0, !PT ;  /* 0x000000ff08087812 */ /* 0x002fe200078ec0ff */
[----:B------:R-:W-:-:S04]  /*0940*/  IMAD R26, R2, UR15, R26 ;  /* 0x0000000f021a7c24 */ /* 0x000fc8000f8e021a */
[C---:B------:R-:W-:Y:S01]  /*0950*/  IMAD R7, R8.reuse, UR19, R7 ;  /* 0x0000001308077c24 */ /* 0x040fe2000f8e0207 */
[----:B--2---:R-:W-:Y:S01]  /*0960*/  LOP3.LUT R3, R3, 0xff, RZ, 0xc0, !PT ;  /* 0x000000ff03037812 */ /* 0x004fe200078ec0ff */
[----:B------:R-:W-:-:S04]  /*0970*/  IMAD R26, R8, UR6, R26 ;  /* 0x00000006081a7c24 */ /* 0x000fc8000f8e021a */
[C---:B------:R-:W-:Y:S02]  /*0980*/  IMAD R7, R3.reuse, UR20, R7 ;  /* 0x0000001403077c24 */ /* 0x040fe4000f8e0207 */
[----:B------:R-:W-:Y:S01]  /*0990*/  IMAD R3, R3, UR7, R26 ;  /* 0x0000000703037c24 */ /* 0x000fe2000f8e021a */
[----:B------:R-:W-:Y:S06]  /*09a0*/  BRA `(.L_x_1) ;  /* 0x0000000000ec7947 */ /* 0x000fec0003800000 */
.L_x_0:
[----:B------:R-:W0:Y:S01]  /*09b0*/  LDCU.64 UR8, c[0x0][0x380] ;  /* 0x00007000ff0877ac */ /* 0x000e220008000a00 */
[----:B------:R-:W-:Y:S01]  /*09c0*/  IMAD R7, R2, R5, -R5 ;  /* 0x0000000502077224 */ /* 0x000fe200078e0a05 */
[----:B------:R-:W-:Y:S01]  /*09d0*/  IADD3 R4, PT, PT, R3, -0x1, RZ ;  /* 0xffffffff03047810 */ /* 0x000fe20007ffe0ff */
[----:B------:R-:W-:-:S03]  /*09e0*/  USHF.R.S32.HI UR6, URZ, 0x1f, UR7 ;  /* 0x0000001fff067899 */ /* 0x000fc60008011407 */
[----:B------:R-:W-:Y:S01]  /*09f0*/  IADD3 R0, PT, PT, R0, R7, RZ ;  /* 0x0000000700007210 */ /* 0x000fe20007ffe0ff */
[C---:B------:R-:W-:Y:S01]  /*0a00*/  IMAD R9, R4.reuse, UR7, RZ ;  /* 0x0000000704097c24 */ /* 0x040fe2000f8e02ff */
[----:B------:R-:W-:Y:S01]  /*0a10*/  IADD3 R11, PT, PT, R4, R5, RZ ;  /* 0x00000005040b7210 */ /* 0x000fe20007ffe0ff */
[----:B------:R-:W1:Y:S02]  /*0a20*/  LDCU.128 UR20, c[0x3][0x20] ;  /* 0x00c00400ff1477ac */ /* 0x000e640008000c00 */
[----:B------:R-:W-:Y:S01]  /*0a30*/  IMAD R0, R0, UR7, RZ ;  /* 0x0000000700007c24 */ /* 0x000fe2000f8e02ff */
[----:B------:R-:W2:Y:S01]  /*0a40*/  LDCU.128 UR12, c[0x3][0x30] ;  /* 0x00c00600ff0c77ac */ /* 0x000ea20008000c00 */
[----:B------:R-:W3:Y:S03]  /*0a50*/  LDCU.128 UR16, c[0x3][0x10] ;  /* 0x00c00200ff1077ac */ /* 0x000ee60008000c00 */
[----:B0-----:R-:W-:-:S04]  /*0a60*/  IADD3 R6, P0, PT, R0, UR8, RZ ;  /* 0x0000000800067c10 */ /* 0x001fc8000ff1e0ff */
[----:B------:R-:W-:Y:S02]  /*0a70*/  LEA.HI.X.SX32 R7, R0, UR9, 0x1, P0 ;  /* 0x0000000900077c11 */ /* 0x000fe400080f0eff */
[----:B------:R-:W-:-:S03]  /*0a80*/  IADD3 R2, P0, PT, R6, UR7, RZ ;  /* 0x0000000706027c10 */ /* 0x000fc6000ff1e0ff */
[----:B------:R0:W4:Y:S01]  /*0a90*/  LDG.E.U8 R0, desc[UR4][R6.64] ;  /* 0x0000000406007981 */ /* 0x000122000c1e1100 */
[----:B------:R-:W-:Y:S02]  /*0aa0*/  IADD3.X R3, PT, PT, R7, UR6, RZ, P0, !PT ;  /* 0x0000000607037c10 */ /* 0x000fe400087fe4ff */
[----:B------:R-:W-:Y:S02]  /*0ab0*/  IADD3 R4, P0, PT, R2, UR7, RZ ;  /* 0x0000000702047c10 */ /* 0x000fe4000ff1e0ff */
[----:B------:R-:W-:Y:S01]  /*0ac0*/  IADD3 R8, P1, PT, R9, UR8, RZ ;  /* 0x0000000809087c10 */ /* 0x000fe2000ff3e0ff */
[----:B------:R-:W5:Y:S01]  /*0ad0*/  LDG.E.U8 R2, desc[UR4][R2.64] ;  /* 0x0000000402027981 */ /* 0x000f62000c1e1100 */
[----:B------:R-:W-:Y:S02]  /*0ae0*/  IADD3.X R5, PT, PT, R3, UR6, RZ, P0, !PT ;  /* 0x0000000603057c10 */ /* 0x000fe400087fe4ff */
[----:B------:R-:W-:Y:S02]  /*0af0*/  LEA.HI.X.SX32 R9, R9, UR9, 0x1, P1 ;  /* 0x0000000909097c11 */ /* 0x000fe400088f0eff */
[----:B------:R-:W-:Y:S01]  /*0b00*/  IADD3 R10, P0, PT, R8, UR7, RZ ;  /* 0x00000007080a7c10 */ /* 0x000fe2000ff1e0ff */
[----:B------:R1:W2:Y:S01]  /*0b10*/  LDG.E.U8 R16, desc[UR4][R4.64] ;  /* 0x0000000404107981 */ /* 0x0002a2000c1e1100 */
[----:B------:R-:W-:-:S02]  /*0b20*/  IMAD R14, R11, UR7, RZ ;  /* 0x000000070b0e7c24 */ /* 0x000fc4000f8e02ff */
[----:B------:R-:W-:Y:S01]  /*0b30*/  IADD3.X R11, PT, PT, R9, UR6, RZ, P0, !PT ;  /* 0x00000006090b7c10 */ /* 0x000fe200087fe4ff */
[----:B------:R3:W2:Y:S01]  /*0b40*/  LDG.E.U8 R8, desc[UR4][R8.64] ;  /* 0x0000000408087981 */ /* 0x0006a2000c1e1100 */
[----:B------:R-:W-:Y:S02]  /*0b50*/  IADD3 R12, P0, PT, R10, UR7, RZ ;  /* 0x000000070a0c7c10 */ /* 0x000fe4000ff1e0ff */
[C---:B0-----:R-:W-:Y:S01]  /*0b60*/  IADD3 R6, P1, PT, R14.reuse, UR8, RZ ;  /* 0x000000080e067c10 */ /* 0x041fe2000ff3e0ff */
[----:B------:R-:W2:Y:S01]  /*0b70*/  LDG.E.U8 R10, desc[UR4][R10.64] ;  /* 0x000000040a0a7981 */ /* 0x000ea2000c1e1100 */
[----:B------:R-:W-:Y:S02]  /*0b80*/  IADD3.X R13, PT, PT, R11, UR6, RZ, P0, !PT ;  /* 0x000000060b0d7c10 */ /* 0x000fe400087fe4ff */
[----:B------:R-:W-:Y:S01]  /*0b90*/  LEA.HI.X.SX32 R7, R14, UR9, 0x1, P1 ;  /* 0x000000090e077c11 */ /* 0x000fe200088f0eff */
[----:B------:R-:W4:Y:S01]  /*0ba0*/  LDCU.128 UR8, c[0x3][URZ] ;  /* 0x00c00000ff0877ac */ /* 0x000f220008000c00 */
[----:B------:R-:W-:Y:S01]  /*0bb0*/  IADD3 R14, P0, PT, R6, UR7, RZ ;  /* 0x00000007060e7c10 */ /* 0x000fe2000ff1e0ff */
[----:B------:R-:W2:Y:S03]  /*0bc0*/  LDG.E.U8 R12, desc[UR4][R12.64] ;  /* 0x000000040c0c7981 */ /* 0x000ea6000c1e1100 */
[----:B------:R-:W-:Y:S01]  /*0bd0*/  IADD3.X R15, PT, PT, R7, UR6, RZ, P0, !PT ;  /* 0x00000006070f7c10 */ /* 0x000fe200087fe4ff */
[----:B------:R-:W2:Y:S01]  /*0be0*/  LDG.E.U8 R6, desc[UR4][R6.64] ;  /* 0x0000000406067981 */ /* 0x000ea2000c1e1100 */
[----:B-1----:R-:W-:-:S03]  /*0bf0*/  IADD3 R4, P0, PT, R14, UR7, RZ ;  /* 0x000000070e047c10 */ /* 0x002fc6000ff1e0ff */
[----:B------:R-:W2:Y:S01]  /*0c00*/  LDG.E.U8 R14, desc[UR4][R14.64] ;  /* 0x000000040e0e7981 */ /* 0x000ea2000c1e1100 */
[----:B------:R-:W-:Y:S01]  /*0c10*/  IADD3.X R5, PT, PT, R15, UR6, RZ, P0, !PT ;  /* 0x000000060f057c10 */ /* 0x000fe200087fe4ff */
[----:B------:R-:W0:Y:S04]  /*0c20*/  LDCU.64 UR6, c[0x3][0x40] ;  /* 0x00c00800ff0677ac */ /* 0x000e280008000a00 */
[----:B------:R-:W2:Y:S01]  /*0c30*/  LDG.E.U8 R4, desc[UR4][R4.64] ;  /* 0x0000000404047981 */ /* 0x000ea2000c1e1100 */
[C---:B----4-:R-:W-:Y:S02]  /*0c40*/  IMAD R3, R0.reuse, UR8, RZ ;  /* 0x0000000800037c24 */ /* 0x050fe4000f8e02ff */
[----:B---3--:R-:W-:Y:S02]  /*0c50*/  IMAD R9, R0, UR21, RZ ;  /* 0x0000001500097c24 */ /* 0x008fe4000f8e02ff */
[----:B-----5:R-:W-:-:S02]  /*0c60*/  IMAD R3, R2, UR9, R3 ;  /* 0x0000000902037c24 */ /* 0x020fc4000f8e0203 */
[----:B------:R-:W-:Y:S02]  /*0c70*/  IMAD R9, R2, UR22, R9 ;  /* 0x0000001602097c24 */ /* 0x000fe4000f8e0209 */
[C---:B--2---:R-:W-:Y:S02]  /*0c80*/  IMAD R3, R16.reuse, UR10, R3 ;  /* 0x0000000a10037c24 */ /* 0x044fe4000f8e0203 */
[----:B------:R-:W-:Y:S02]  /*0c90*/  IMAD R9, R16, UR23, R9 ;  /* 0x0000001710097c24 */ /* 0x000fe4000f8e0209 */
[C---:B------:R-:W-:Y:S02]  /*0ca0*/  IMAD R3, R8.reuse, UR11, R3 ;  /* 0x0000000b08037c24 */ /* 0x040fe4000f8e0203 */
[----:B------:R-:W-:Y:S02]  /*0cb0*/  IMAD R9, R8, UR12, R9 ;  /* 0x0000000c08097c24 */ /* 0x000fe4000f8e0209 */
[----:B------:R-:W-:-:S02]  /*0cc0*/  IMAD R3, R10, UR16, R3 ;  /* 0x000000100a037c24 */ /* 0x000fc4000f8e0203 */
[----:B------:R-:W-:Y:S02]  /*0cd0*/  IMAD R9, R10, UR13, R9 ;  /* 0x0000000d0a097c24 */ /* 0x000fe4000f8e0209 */
[C---:B------:R-:W-:Y:S02]  /*0ce0*/  IMAD R3, R12.reuse, UR17, R3 ;  /* 0x000000110c037c24 */ /* 0x040fe4000f8e0203 */
[----:B------:R-:W-:Y:S02]  /*0cf0*/  IMAD R9, R12, UR14, R9 ;  /* 0x0000000e0c097c24 */ /* 0x000fe4000f8e0209 */
[C---:B------:R-:W-:Y:S02]  /*0d00*/  IMAD R3, R6.reuse, UR18, R3 ;  /* 0x0000001206037c24 */ /* 0x040fe4000f8e0203 */
[----:B------:R-:W-:Y:S02]  /*0d10*/  IMAD R9, R6, UR15, R9 ;  /* 0x0000000f06097c24 */ /* 0x000fe4000f8e0209 */
[----:B------:R-:W-:-:S02]  /*0d20*/  IMAD R3, R14, UR19, R3 ;  /* 0x000000130e037c24 */ /* 0x000fc4000f8e0203 */
[----:B0-----:R-:W-:Y:S02]  /*0d30*/  IMAD R9, R14, UR6, R9 ;  /* 0x000000060e097c24 */ /* 0x001fe4000f8e0209 */
[C---:B------:R-:W-:Y:S02]  /*0d40*/  IMAD R7, R4.reuse, UR20, R3 ;  /* 0x0000001404077c24 */ /* 0x040fe4000f8e0203 */
[----:B------:R-:W-:-:S07]  /*0d50*/  IMAD R3, R4, UR7, R9 ;  /* 0x0000000704037c24 */ /* 0x000fce000f8e0209 */
.L_x_1:
[----:B------:R-:W-:Y:S01]  /*0d60*/  IMAD R0, R7, R7, RZ ;  /* 0x0000000707007224 */ /* 0x000fe200078e02ff */
[----:B------:R-:W-:Y:S03]  /*0d70*/  BSSY.RECONVERGENT B0, `(.L_x_2) ;  /* 0x0000010000007945 */ /* 0x000fe60003800200 */
[----:B------:R-:W-:-:S05]  /*0d80*/  IMAD R0, R3, R3, R0 ;  /* 0x0000000303007224 */ /* 0x000fca00078e0200 */
[----:B------:R-:W-:-:S04]  /*0d90*/  I2FP.F32.U32 R3, R0 ;  /* 0x0000000000037245 */ /* 0x000fc80000201000 */
[----:B------:R-:W-:Y:S01]  /*0da0*/  IADD3 R0, PT, PT, R3, -0xd000000, RZ ;  /* 0xf300000003007810 */ /* 0x000fe20007ffe0ff */
[----:B------:R0:W1:Y:S03]  /*0db0*/  MUFU.RSQ R2, R3 ;  /* 0x0000000300027308 */ /* 0x0000660000001400 */
[----:B------:R-:W-:-:S13]  /*0dc0*/  ISETP.GT.U32.AND P0, PT, R0, 0x727fffff, PT ;  /* 0x727fffff0000780c */ /* 0x000fda0003f04070 */
[----:B0-----:R-:W-:Y:S05]  /*0dd0*/  @!P0 BRA `(.L_x_3) ;  /* 0x0000000000148947 */ /* 0x001fea0003800000 */
[----:B------:R-:W-:Y:S01]  /*0de0*/  BSSY.RECONVERGENT B1, `(.L_x_4) ;  /* 0x0000003000017945 */ /* 0x000fe20003800200 */
[----:B------:R-:W-:-:S07]  /*0df0*/  MOV R7, 0xe10 ;  /* 0x00000e1000077802 */ /* 0x000fce0000000f00 */
[----:B-1----:R-:W-:Y:S05]  /*0e00*/  CALL.REL.NOINC `($__internal_0_$__cuda_sm20_sqrt_rn_f32_slowpath) ;  /* 0x0000000000587944 */ /* 0x002fea0003c00000 */
[----:B------:R-:W-:Y:S05]  /*0e10*/  BSYNC.RECONVERGENT B1 ;  /* 0x0000000000017941 */ /* 0x000fea0003800200 */
.L_x_4:
[----:B------:R-:W-:Y:S05]  /*0e20*/  BRA `(.L_x_5) ;  /* 0x0000000000107947 */ /* 0x000fea0003800000 */
.L_x_3:
[----:B-1----:R-:W-:Y:S01]  /*0e30*/  FMUL.FTZ R0, R3, R2 ;  /* 0x0000000203007220 */ /* 0x002fe20000410000 */
[----:B------:R-:W-:-:S03]  /*0e40*/  FMUL.FTZ R2, R2, 0.5 ;  /* 0x3f00000002027820 */ /* 0x000fc60000410000 */
[----:B------:R-:W-:-:S04]  /*0e50*/  FFMA R3, -R0, R0, R3 ;  /* 0x0000000000037223 */ /* 0x000fc80000000103 */
[----:B------:R-:W-:-:S07]  /*0e60*/  FFMA R0, R3, R2, R0 ;  /* 0x0000000203007223 */ /* 0x000fce0000000000 */
.L_x_5:
[----:B------:R-:W-:Y:S05]  /*0e70*/  BSYNC.RECONVERGENT B0 ;  /* 0x0000000000007941 */ /* 0x000fea0003800200 */
.L_x_2:
[----:B------:R-:W0:Y:S02]  /*0e80*/  F2I.TRUNC.NTZ R0, R0 ;  /* 0x0000000000007305 */ /* 0x000e24000020f100 */
[----:B0-----:R-:W-:Y:S01]  /*0e90*/  VIMNMX R5, PT, PT, R0, 0xff, PT ;  /* 0x000000ff00057848 */ /* 0x001fe20003fe0100 */
[----:B------:R-:W-:Y:S06]  /*0ea0*/  BRA.U UP0, `(.L_x_6) ;  /* 0x00000001001c7547 */ /* 0x000fec000b800000 */
[----:B------:R-:W0:Y:S02]  /*0eb0*/  LDCU.64 UR6, c[0x0][0x388] ;  /* 0x00007100ff0677ac */ /* 0x000e240008000a00 */
[----:B0-----:R-:W-:-:S04]  /*0ec0*/  IADD3 R2, P0, PT, R25, UR6, RZ ;  /* 0x0000000619027c10 */ /* 0x001fc8000ff1e0ff */
[----:B------:R-:W-:-:S05]  /*0ed0*/  LEA.HI.X.SX32 R3, R25, UR7, 0x1, P0 ;  /* 0x0000000719037c11 */ /* 0x000fca00080f0eff */
[----:B------:R-:W-:Y:S04]  /*0ee0*/  STG.E.U8 desc[UR4][R2.64], R5 ;  /* 0x0000000502007986 */ /* 0x000fe8000c101104 */
[----:B------:R-:W-:Y:S04]  /*0ef0*/  STG.E.U8 desc[UR4][R2.64+0x1], R5 ;  /* 0x0000010502007986 */ /* 0x000fe8000c101104 */
[----:B------:R-:W-:Y:S01]  /*0f00*/  STG.E.U8 desc[UR4][R2.64+0x2], R5 ;  /* 0x0000020502007986 */ /* 0x000fe2000c101104 */
[----:B------:R-:W-:Y:S05]  /*0f10*/  EXIT ;  /* 0x000000000000794d */ /* 0x000fea0003800000 */
.L_x_6:
[----:B------:R-:W0:Y:S02]  /*0f20*/  LDCU.64 UR6, c[0x0][0x388] ;  /* 0x00007100ff0677ac */ /* 0x000e240008000a00 */
[----:B0-----:R-:W-:-:S04]  /*0f30*/  IADD3 R2, P0, PT, R25, UR6, RZ ;  /* 0x0000000619027c10 */ /* 0x001fc8000ff1e0ff */
[----:B------:R-:W-:-:S05]  /*0f40*/  LEA.HI.X.SX32 R3, R25, UR7, 0x1, P0 ;  /* 0x0000000719037c11 */ /* 0x000fca00080f0eff */
[----:B------:R-:W-:Y:S01]  /*0f50*/  STG.E.U8 desc[UR4][R2.64], R5 ;  /* 0x0000000502007986 */ /* 0x000fe2000c101104 */
[----:B------:R-:W-:Y:S05]  /*0f60*/  EXIT ;  /* 0x000000000000794d */ /* 0x000fea0003800000 */
        .weak           $__internal_0_$__cuda_sm20_sqrt_rn_f32_slowpath
        .type           $__internal_0_$__cuda_sm20_sqrt_rn_f32_slowpath,@function
        .size           $__internal_0_$__cuda_sm20_sqrt_rn_f32_slowpath,(.L_x_9 - $__internal_0_$__cuda_sm20_sqrt_rn_f32_slowpath)
$__internal_0_$__cuda_sm20_sqrt_rn_f32_slowpath:
[----:B------:R-:W-:-:S13]  /*0f70*/  LOP3.LUT P0, RZ, R3, 0x7fffffff, RZ, 0xc0, !PT ;  /* 0x7fffffff03ff7812 */ /* 0x000fda000780c0ff */
[----:B------:R-:W-:Y:S01]  /*0f80*/  @!P0 MOV R2, R3 ;  /* 0x0000000300028202 */ /* 0x000fe20000000f00 */
[----:B------:R-:W-:Y:S06]  /*0f90*/  @!P0 BRA `(.L_x_7) ;  /* 0x0000000000448947 */ /* 0x000fec0003800000 */
[----:B------:R-:W-:Y:S02]  /*0fa0*/  FSETP.GEU.FTZ.AND P0, PT, R3, RZ, PT ;  /* 0x000000ff0300720b */ /* 0x000fe40003f1e000 */
[----:B------:R-:W-:-:S11]  /*0fb0*/  MOV R0, R3 ;  /* 0x0000000300007202 */ /* 0x000fd60000000f00 */
[----:B------:R-:W-:Y:S01]  /*0fc0*/  @!P0 MOV R2, 0x7fffffff ;  /* 0x7fffffff00028802 */ /* 0x000fe20000000f00 */
[----:B------:R-:W-:Y:S06]  /*0fd0*/  @!P0 BRA `(.L_x_7) ;  /* 0x0000000000348947 */ /* 0x000fec0003800000 */
[----:B------:R-:W-:-:S13]  /*0fe0*/  FSETP.GTU.FTZ.AND P0, PT, |R0|, +INF , PT ;  /* 0x7f8000000000780b */ /* 0x000fda0003f1c200 */
[----:B------:R-:W-:Y:S01]  /*0ff0*/  @P0 FADD.FTZ R2, R0, 1 ;  /* 0x3f80000000020421 */ /* 0x000fe20000010000 */
[----:B------:R-:W-:Y:S06]  /*1000*/  @P0 BRA `(.L_x_7) ;  /* 0x0000000000280947 */ /* 0x000fec0003800000 */
[----:B------:R-:W-:-:S13]  /*1010*/  FSETP.NEU.FTZ.AND P0, PT, |R0|, +INF , PT ;  /* 0x7f8000000000780b */ /* 0x000fda0003f1d200 */
[----:B------:R-:W-:-:S04]  /*1020*/  @P0 FFMA R3, R0, 1.84467440737095516160e+19, RZ ;  /* 0x5f80000000030823 */ /* 0x000fc800000000ff */
[----:B------:R-:W0:Y:S02]  /*1030*/  @P0 MUFU.RSQ R2, R3 ;  /* 0x0000000300020308 */ /* 0x000e240000001400 */
[----:B0-----:R-:W-:Y:S01]  /*1040*/  @P0 FMUL.FTZ R4, R3, R2 ;  /* 0x0000000203040220 */ /* 0x001fe20000410000 */
[----:B------:R-:W-:Y:S01]  /*1050*/  @P0 FMUL.FTZ R6, R2, 0.5 ;  /* 0x3f00000002060820 */ /* 0x000fe20000410000 */
[----:B------:R-:W-:Y:S02]  /*1060*/  @!P0 MOV R2, R0 ;  /* 0x0000000000028202 */ /* 0x000fe40000000f00 */
[----:B------:R-:W-:-:S04]  /*1070*/  @P0 FADD.FTZ R5, -R4, -RZ ;  /* 0x800000ff04050221 */ /* 0x000fc80000010100 */
[----:B------:R-:W-:-:S04]  /*1080*/  @P0 FFMA R5, R4, R5, R3 ;  /* 0x0000000504050223 */ /* 0x000fc80000000003 */
[----:B------:R-:W-:-:S04]  /*1090*/  @P0 FFMA R5, R5, R6, R4 ;  /* 0x0000000605050223 */ /* 0x000fc80000000004 */
[----:B------:R-:W-:-:S07]  /*10a0*/  @P0 FMUL.FTZ R2, R5, 2.3283064365386962891e-10 ;  /* 0x2f80000005020820 */ /* 0x000fce0000410000 */
.L_x_7:
[----:B------:R-:W-:Y:S01]  /*10b0*/  HFMA2 R3, -RZ, RZ, 0, 0 ;  /* 0x00000000ff037431 */ /* 0x000fe200000001ff */
[----:B------:R-:W-:Y:S02]  /*10c0*/  MOV R0, R2 ;  /* 0x0000000200007202 */ /* 0x000fe40000000f00 */
[----:B------:R-:W-:-:S04]  /*10d0*/  MOV R2, R7 ;  /* 0x0000000700027202 */ /* 0x000fc80000000f00 */
[----:B------:R-:W-:Y:S05]  /*10e0*/  RET.REL.NODEC R2 `(_Z11sobelKernelPhS_iii) ;  /* 0xffffffec02c47950 */ /* 0x000fea0003c3ffff */
.L_x_8:
[----:B------:R-:W-:-:S00]  /*10f0*/  BRA `(.L_x_8) ;  /* 0xfffffffc00fc7947 */ /* 0x000fc0000383ffff */
[----:B------:R-:W-:-:S00]  /*1100*/  NOP ;  /* 0x0000000000007918 */ /* 0x000fc00000000000 */
[----:B------:R-:W-:-:S00]  /*1110*/  NOP ;  /* 0x0000000000007918 */ /* 0x000fc00000000000 */
[----:B------:R-:W-:-:S00]  /*1120*/  NOP ;  /* 0x0000000000007918 */ /* 0x000fc00000000000 */
[----:B------:R-:W-:-:S00]  /*1130*/  NOP ;  /* 0x0000000000007918 */ /* 0x000fc00000000000 */
[----:B------:R-:W-:-:S00]  /*1140*/  NOP ;  /* 0x0000000000007918 */ /* 0x000fc00000000000 */
[----:B------:R-:W-:-:S00]  /*1150*/  NOP ;  /* 0x0000000000007918 */ /* 0x000fc00000000000 */
[----:B------:R-:W-:-:S00]  /*1160*/  NOP ;  /* 0x0000000000007918 */ /* 0x000fc00000000000 */
[----:B------:R-:W-:-:S00]  /*1170*/  NOP ;  /* 0x0000000000007918 */ /* 0x000fc00000000000 */
.L_x_9:


//--------------------- .nv.shared.reserved.0     --------------------------
	.section	.nv.shared.reserved.0,"aw",@nobits
	.weak		__nv_reservedSMEM_offset_0_alias
	.size		__nv_reservedSMEM_offset_0_alias, 0, 64
	.other		__nv_reservedSMEM_offset_0_alias,@"STO_CUDA_RESERVED_SHARED STV_DEFAULT"
__nv_reservedSMEM_offset_0_alias:
	.zero		0
	.zero		64


//--------------------- .nv.constant0._Z11sobelKernelPhS_iii --------------------------
	.section	.nv.constant0._Z11sobelKernelPhS_iii,"a",@progbits
	.sectionflags	@""
	.align	4
.nv.constant0._Z11sobelKernelPhS_iii:
	.zero		924


//--------------------- SYMBOLS --------------------------

	.type		.nv.reservedSmem.offset0,@object
	.size		.nv.reservedSmem.offset0,0x4
